//
// Generated by NVIDIA NVVM Compiler
//
// Compiler Build ID: CL-36424714
// Cuda compilation tools, release 13.0, V13.0.88
// Based on NVVM 20.0.0
//

.version 9.0
.target sm_100
.address_size 64

	// .globl	_Z19calculateTotalForceP8particleS0_i
.const .align 8 .f64 G = 0d3DD2584C222C163E;
.extern .shared .align 16 .b8 temp[];

.visible .entry _Z19calculateTotalForceP8particleS0_i(
	.param .u64 .ptr .align 1 _Z19calculateTotalForceP8particleS0_i_param_0,
	.param .u64 .ptr .align 1 _Z19calculateTotalForceP8particleS0_i_param_1,
	.param .u32 _Z19calculateTotalForceP8particleS0_i_param_2
)
{
	.reg .pred 	%p<8>;
	.reg .b32 	%r<22>;
	.reg .b64 	%rd<12>;
	.reg .b64 	%fd<58>;

	ld.param.u64 	%rd3, [_Z19calculateTotalForceP8particleS0_i_param_0];
	ld.param.u32 	%r12, [_Z19calculateTotalForceP8particleS0_i_param_2];
	cvta.to.global.u64 	%rd1, %rd3;
	mov.u32 	%r1, %ntid.x;
	mov.u32 	%r13, %ctaid.x;
	mov.u32 	%r2, %tid.x;
	mad.lo.s32 	%r3, %r13, %r1, %r2;
	setp.ge.s32 	%p1, %r3, %r12;
	@%p1 bra 	$L__BB0_12;
	mul.wide.s32 	%rd4, %r3, 56;
	add.s64 	%rd5, %rd1, %rd4;
	ld.global.f64 	%fd1, [%rd5];
	ld.global.f64 	%fd2, [%rd5+8];
	ld.global.f64 	%fd3, [%rd5+16];
	ld.global.f64 	%fd52, [%rd5+24];
	ld.global.f64 	%fd53, [%rd5+32];
	ld.global.f64 	%fd6, [%rd5+40];
	ld.global.f64 	%fd7, [%rd5+48];
	div.s32 	%r4, %r12, %r1;
	setp.lt.s32 	%p2, %r4, 0;
	@%p2 bra 	$L__BB0_11;
	mov.b32 	%r20, 0;
$L__BB0_3:
	mul.lo.s32 	%r6, %r20, %r1;
	add.s32 	%r7, %r6, %r2;
	setp.ge.s32 	%p3, %r7, %r12;
	@%p3 bra 	$L__BB0_5;
	mul.wide.u32 	%rd6, %r7, 56;
	add.s64 	%rd7, %rd1, %rd6;
	ld.global.f64 	%fd20, [%rd7];
	ld.global.f64 	%fd21, [%rd7+8];
	ld.global.f64 	%fd22, [%rd7+16];
	ld.global.f64 	%fd23, [%rd7+24];
	ld.global.f64 	%fd24, [%rd7+32];
	ld.global.f64 	%fd25, [%rd7+40];
	ld.global.f64 	%fd26, [%rd7+48];
	mov.u32 	%r15, temp;
	mad.lo.s32 	%r16, %r2, 56, %r15;
	st.shared.f64 	[%r16], %fd20;
	st.shared.f64 	[%r16+8], %fd21;
	st.shared.f64 	[%r16+16], %fd22;
	st.shared.f64 	[%r16+24], %fd23;
	st.shared.f64 	[%r16+32], %fd24;
	st.shared.f64 	[%r16+40], %fd25;
	st.shared.f64 	[%r16+48], %fd26;
$L__BB0_5:
	bar.sync 	0;
	mov.b32 	%r21, 0;
$L__BB0_6:
	add.s32 	%r9, %r21, %r6;
	setp.eq.s32 	%p4, %r3, %r9;
	@%p4 bra 	$L__BB0_9;
	setp.ge.s32 	%p5, %r9, %r12;
	@%p5 bra 	$L__BB0_10;
	mov.u32 	%r18, temp;
	mad.lo.s32 	%r19, %r21, 56, %r18;
	ld.shared.f64 	%fd27, [%r19];
	sub.f64 	%fd28, %fd1, %fd27;
	ld.shared.f64 	%fd29, [%r19+8];
	sub.f64 	%fd30, %fd2, %fd29;
	mul.f64 	%fd31, %fd30, %fd30;
	fma.rn.f64 	%fd32, %fd28, %fd28, %fd31;
	sqrt.rn.f64 	%fd33, %fd32;
	mul.f64 	%fd34, %fd33, %fd33;
	mul.f64 	%fd35, %fd33, %fd34;
	ld.shared.f64 	%fd36, [%r19+16];
	ld.const.f64 	%fd37, [G];
	mul.f64 	%fd38, %fd3, %fd37;
	mul.f64 	%fd39, %fd38, %fd36;
	div.rn.f64 	%fd40, %fd39, %fd35;
	mul.f64 	%fd41, %fd28, %fd40;
	sub.f64 	%fd52, %fd52, %fd41;
	mul.f64 	%fd42, %fd30, %fd40;
	sub.f64 	%fd53, %fd53, %fd42;
$L__BB0_9:
	add.s32 	%r21, %r21, 1;
	setp.ne.s32 	%p6, %r21, %r1;
	@%p6 bra 	$L__BB0_6;
$L__BB0_10:
	bar.sync 	0;
	add.s32 	%r11, %r20, 1;
	setp.ne.s32 	%p7, %r20, %r4;
	mov.u32 	%r20, %r11;
	@%p7 bra 	$L__BB0_3;
$L__BB0_11:
	ld.param.u64 	%rd11, [_Z19calculateTotalForceP8particleS0_i_param_1];
	add.f64 	%fd43, %fd1, %fd6;
	add.f64 	%fd44, %fd2, %fd7;
	rcp.rn.f64 	%fd45, %fd3;
	fma.rn.f64 	%fd46, %fd45, %fd52, %fd6;
	fma.rn.f64 	%fd47, %fd45, %fd53, %fd7;
	cvta.to.global.u64 	%rd8, %rd11;
	mul.wide.s32 	%rd9, %r3, 56;
	add.s64 	%rd10, %rd8, %rd9;
	st.global.f64 	[%rd10], %fd43;
	st.global.f64 	[%rd10+8], %fd44;
	st.global.f64 	[%rd10+16], %fd3;
	st.global.f64 	[%rd10+24], %fd52;
	st.global.f64 	[%rd10+32], %fd53;
	st.global.f64 	[%rd10+40], %fd46;
	st.global.f64 	[%rd10+48], %fd47;
$L__BB0_12:
	ret;

}


// ===== COMPILED SASS (sm_100) =====

	.target	sm_100

	.elftype	@"ET_EXEC"


//--------------------- .note.nv.tkinfo           --------------------------
	.section	.note.nv.tkinfo,"",@"SHT_NOTE"
	.sectionflags	@"SHF_NOTE_NV_TKINFO"
	.tkinfo
        /*0018*/ 	.word	0x00000002
        /*0030*/ 	.string	""
        /*0030*/ 	.string	"ptxas"
        /*0030*/ 	.string	"Cuda compilation tools, release 13.0, V13.0.88"
        /*0030*/ 	.string	"Build cuda_13.0.r13.0/compiler.36424714_0"
        /*0030*/ 	.string	"-arch sm_100 -m 64 "



//--------------------- .note.nv.cuinfo           --------------------------
	.section	.note.nv.cuinfo,"",@"SHT_NOTE"
	.sectionflags	@"SHF_NOTE_NV_CUINFO"
        /*0018*/ 	.short	0x0002
        /*001a*/ 	.short	0x0064
        /*001c*/ 	.short	0x0082
	.zero		2


//--------------------- .nv.info                  --------------------------
	.section	.nv.info,"",@"SHT_CUDA_INFO"
	.align	4


	//----- nvinfo : EIATTR_REGCOUNT
	.align		4
        /*0000*/ 	.byte	0x04, 0x2f
        /*0002*/ 	.short	(.L_2 - .L_1)
	.align		4
.L_1:
        /*0004*/ 	.word	index@(_Z19calculateTotalForceP8particleS0_i)
        /*0008*/ 	.word	0x0000002e


	//----- nvinfo : EIATTR_FRAME_SIZE
	.align		4
.L_2:
        /*000c*/ 	.byte	0x04, 0x11
        /*000e*/ 	.short	(.L_4 - .L_3)
	.align		4
.L_3:
        /*0010*/ 	.word	index@($__internal_2_$__cuda_sm20_dsqrt_rn_f64_mediumpath_v1)
        /*0014*/ 	.word	0x00000000


	//----- nvinfo : EIATTR_FRAME_SIZE
	.align		4
.L_4:
        /*0018*/ 	.byte	0x04, 0x11
        /*001a*/ 	.short	(.L_6 - .L_5)
	.align		4
.L_5:
        /*001c*/ 	.word	index@($__internal_1_$__cuda_sm20_div_rn_f64_full)
        /*0020*/ 	.word	0x00000000


	//----- nvinfo : EIATTR_FRAME_SIZE
	.align		4
.L_6:
        /*0024*/ 	.byte	0x04, 0x11
        /*0026*/ 	.short	(.L_8 - .L_7)
	.align		4
.L_7:
        /*0028*/ 	.word	index@($__internal_0_$__cuda_sm20_dblrcp_rn_slowpath_v3)
        /*002c*/ 	.word	0x00000000


	//----- nvinfo : EIATTR_FRAME_SIZE
	.align		4
.L_8:
        /*0030*/ 	.byte	0x04, 0x11
        /*0032*/ 	.short	(.L_10 - .L_9)
	.align		4
.L_9:
        /*0034*/ 	.word	index@(_Z19calculateTotalForceP8particleS0_i)
        /*0038*/ 	.word	0x00000000


	//----- nvinfo : EIATTR_MIN_STACK_SIZE
	.align		4
.L_10:
        /*003c*/ 	.byte	0x04, 0x12
        /*003e*/ 	.short	(.L_12 - .L_11)
	.align		4
.L_11:
        /*0040*/ 	.word	index@(_Z19calculateTotalForceP8particleS0_i)
        /*0044*/ 	.word	0x00000000
.L_12:


//--------------------- .nv.compat                --------------------------
	.section	.nv.compat,"",@"SHT_CUDA_COMPAT_INFO"
	.align	4
        /*0000*/ 	.byte	0x02, 0x09, 0x00, 0x00, 0x02, 0x02, 0x01, 0x00, 0x02, 0x05, 0x05, 0x00, 0x03, 0x07, 0x01, 0x01
        /*0010*/ 	.byte	0x02, 0x03, 0x00, 0x00, 0x02, 0x06, 0x01, 0x00, 0x04, 0x0b, 0x08, 0x00, 0x01, 0x00, 0x00, 0x00
        /*0020*/ 	.byte	0x00, 0x00, 0x00, 0x00


//--------------------- .nv.info._Z19calculateTotalForceP8particleS0_i --------------------------
	.section	.nv.info._Z19calculateTotalForceP8particleS0_i,"",@"SHT_CUDA_INFO"
	.sectionflags	@""
	.align	4


	//----- nvinfo : EIATTR_CUDA_API_VERSION
	.align		4
        /*0000*/ 	.byte	0x04, 0x37
        /*0002*/ 	.short	(.L_14 - .L_13)
.L_13:
        /*0004*/ 	.word	0x00000082


	//----- nvinfo : EIATTR_KPARAM_INFO
	.align		4
.L_14:
        /*0008*/ 	.byte	0x04, 0x17
        /*000a*/ 	.short	(.L_16 - .L_15)
.L_15:
        /*000c*/ 	.word	0x00000000
        /*0010*/ 	.short	0x0002
        /*0012*/ 	.short	0x0010
        /*0014*/ 	.byte	0x00, 0xf0, 0x11, 0x00


	//----- nvinfo : EIATTR_KPARAM_INFO
	.align		4
.L_16:
        /*0018*/ 	.byte	0x04, 0x17
        /*001a*/ 	.short	(.L_18 - .L_17)
.L_17:
        /*001c*/ 	.word	0x00000000
        /*0020*/ 	.short	0x0001
        /*0022*/ 	.short	0x0008
        /*0024*/ 	.byte	0x00, 0xf5, 0x21, 0x00


	//----- nvinfo : EIATTR_KPARAM_INFO
	.align		4
.L_18:
        /*0028*/ 	.byte	0x04, 0x17
        /*002a*/ 	.short	(.L_20 - .L_19)
.L_19:
        /*002c*/ 	.word	0x00000000
        /*0030*/ 	.short	0x0000
        /*0032*/ 	.short	0x0000
        /*0034*/ 	.byte	0x00, 0xf5, 0x21, 0x00


	//----- nvinfo : EIATTR_SPARSE_MMA_MASK
	.align		4
.L_20:
        /*0038*/ 	.byte	0x03, 0x50
        /*003a*/ 	.short	0x0000


	//----- nvinfo : EIATTR_MAXREG_COUNT
	.align		4
        /*003c*/ 	.byte	0x03, 0x1b
        /*003e*/ 	.short	0x00ff


	//----- nvinfo : EIATTR_NUM_BARRIERS
	.align		4
        /*0040*/ 	.byte	0x02, 0x4c
        /*0042*/ 	.byte	0x01
	.zero		1


	//----- nvinfo : EIATTR_MERCURY_ISA_VERSION
	.align		4
        /*0044*/ 	.byte	0x03, 0x5f
        /*0046*/ 	.short	0x0101


	//----- nvinfo : EIATTR_VRC_CTA_INIT_COUNT
	.align		4
        /*0048*/ 	.byte	0x02, 0x4a
	.zero		1
	.zero		1


	//----- nvinfo : EIATTR_EXIT_INSTR_OFFSETS
	.align		4
        /*004c*/ 	.byte	0x04, 0x1c
        /*004e*/ 	.short	(.L_22 - .L_21)


	//   ....[0]....
.L_21:
        /*0050*/ 	.word	0x00000070


	//   ....[1]....
        /*0054*/ 	.word	0x00000b50


	//----- nvinfo : EIATTR_CRS_STACK_SIZE
	.align		4
.L_22:
        /*0058*/ 	.byte	0x04, 0x1e
        /*005a*/ 	.short	(.L_24 - .L_23)
.L_23:
        /*005c*/ 	.word	0x00000000


	//----- nvinfo : EIATTR_CBANK_PARAM_SIZE
	.align		4
.L_24:
        /*0060*/ 	.byte	0x03, 0x19
        /*0062*/ 	.short	0x0014


	//----- nvinfo : EIATTR_PARAM_CBANK
	.align		4
        /*0064*/ 	.byte	0x04, 0x0a
        /*0066*/ 	.short	(.L_26 - .L_25)
	.align		4
.L_25:
        /*0068*/ 	.word	index@(.nv.constant0._Z19calculateTotalForceP8particleS0_i)
        /*006c*/ 	.short	0x0380
        /*006e*/ 	.short	0x0014


	//----- nvinfo : EIATTR_SW_WAR
	.align		4
.L_26:
        /*0070*/ 	.byte	0x04, 0x36
        /*0072*/ 	.short	(.L_28 - .L_27)
.L_27:
        /*0074*/ 	.word	0x00000008
.L_28:


//--------------------- .nv.callgraph             --------------------------
	.section	.nv.callgraph,"",@"SHT_CUDA_CALLGRAPH"
	.align	4
	.sectionentsize	8
	.align		4
        /*0000*/ 	.word	0x00000000
	.align		4
        /*0004*/ 	.word	0xffffffff
	.align		4
        /*0008*/ 	.word	0x00000000
	.align		4
        /*000c*/ 	.word	0xfffffffe
	.align		4
        /*0010*/ 	.word	0x00000000
	.align		4
        /*0014*/ 	.word	0xfffffffd
	.align		4
        /*0018*/ 	.word	0x00000000
	.align		4
        /*001c*/ 	.word	0xfffffffc


//--------------------- .nv.constant3             --------------------------
	.section	.nv.constant3,"a",@progbits
	.align	8
.nv.constant3:
	.type		G,@object
	.size		G,(.L_0 - G)
G:
        /*0000*/ 	.byte	0x3e, 0x16, 0x2c, 0x22, 0x4c, 0x58, 0xd2, 0x3d
.L_0:


//--------------------- .text._Z19calculateTotalForceP8particleS0_i --------------------------
	.section	.text._Z19calculateTotalForceP8particleS0_i,"ax",@progbits
	.align	128
        .global         _Z19calculateTotalForceP8particleS0_i
        .type           _Z19calculateTotalForceP8particleS0_i,@function
        .size           _Z19calculateTotalForceP8particleS0_i,(.L_x_31 - _Z19calculateTotalForceP8particleS0_i)
        .other          _Z19calculateTotalForceP8particleS0_i,@"STO_CUDA_ENTRY STV_DEFAULT"
_Z19calculateTotalForceP8particleS0_i:
.text._Z19calculateTotalForceP8particleS0_i:
[----:B------:R-:W-:Y:S01]  /*0000*/  LDC R1, c[0x0][0x37c] ;  /* 0x0000df00ff017b82 */ /* 0x000fe20000000800 */
[----:B------:R-:W0:Y:S07]  /*0010*/  S2R R2, SR_TID.X ;  /* 0x0000000000027919 */ /* 0x000e2e0000002100 */
[----:B------:R-:W0:Y:S08]  /*0020*/  S2UR UR4, SR_CTAID.X ;  /* 0x00000000000479c3 */ /* 0x000e300000002500 */
[----:B------:R-:W0:Y:S08]  /*0030*/  LDC R3, c[0x0][0x360] ;  /* 0x0000d800ff037b82 */ /* 0x000e300000000800 */
[----:B------:R-:W1:Y:S01]  /*0040*/  LDC R24, c[0x0][0x390] ;  /* 0x0000e400ff187b82 */ /* 0x000e620000000800 */
[----:B0-----:R-:W-:-:S05]  /*0050*/  IMAD R4, R3, UR4, R2 ;  /* 0x0000000403047c24 */ /* 0x001fca000f8e0202 */
[----:B-1----:R-:W-:-:S13]  /*0060*/  ISETP.GE.AND P0, PT, R4, R24, PT ;  /* 0x000000180400720c */ /* 0x002fda0003f06270 */
[----:B------:R-:W-:Y:S05]  /*0070*/  @P0 EXIT ;  /* 0x000000000000094d */ /* 0x000fea0003800000 */
[----:B------:R-:W-:Y:S01]  /*0080*/  IABS R25, R3 ;  /* 0x0000000300197213 */ /* 0x000fe20000000000 */
[----:B------:R-:W0:Y:S01]  /*0090*/  LDC.64 R6, c[0x0][0x380] ;  /* 0x0000e000ff067b82 */ /* 0x000e220000000a00 */
[----:B------:R-:W1:Y:S02]  /*00a0*/  LDCU.64 UR6, c[0x0][0x358] ;  /* 0x00006b00ff0677ac */ /* 0x000e640008000a00 */
[----:B------:R-:W2:Y:S08]  /*00b0*/  I2F.RP R0, R25 ;  /* 0x0000001900007306 */ /* 0x000eb00000209400 */
[----:B--2---:R-:W2:Y:S01]  /*00c0*/  MUFU.RCP R0, R0 ;  /* 0x0000000000007308 */ /* 0x004ea20000001000 */
[----:B0-----:R-:W-:-:S05]  /*00d0*/  IMAD.WIDE R6, R4, 0x38, R6 ;  /* 0x0000003804067825 */ /* 0x001fca00078e0206 */
[----:B-1----:R-:W5:Y:S04]  /*00e0*/  LDG.E.64 R20, desc[UR6][R6.64] ;  /* 0x0000000606147981 */ /* 0x002f68000c1e1b00 */
[----:B------:R-:W5:Y:S01]  /*00f0*/  LDG.E.64 R18, desc[UR6][R6.64+0x8] ;  /* 0x0000080606127981 */ /* 0x000f62000c1e1b00 */
[----:B--2---:R-:W-:-:S03]  /*0100*/  VIADD R22, R0, 0xffffffe ;  /* 0x0ffffffe00167836 */ /* 0x004fc60000000000 */
[----:B------:R-:W5:Y:S01]  /*0110*/  LDG.E.64 R16, desc[UR6][R6.64+0x10] ;  /* 0x0000100606107981 */ /* 0x000f62000c1e1b00 */
[----:B------:R0:W1:Y:S03]  /*0120*/  F2I.FTZ.U32.TRUNC.NTZ R23, R22 ;  /* 0x0000001600177305 */ /* 0x000066000021f000 */
[----:B------:R-:W5:Y:S04]  /*0130*/  LDG.E.64 R14, desc[UR6][R6.64+0x18] ;  /* 0x00001806060e7981 */ /* 0x000f68000c1e1b00 */
[----:B------:R-:W5:Y:S01]  /*0140*/  LDG.E.64 R12, desc[UR6][R6.64+0x20] ;  /* 0x00002006060c7981 */ /* 0x000f62000c1e1b00 */
[----:B0-----:R-:W-:-:S03]  /*0150*/  IMAD.MOV.U32 R22, RZ, RZ, RZ ;  /* 0x000000ffff167224 */ /* 0x001fc600078e00ff */
[----:B------:R-:W5:Y:S04]  /*0160*/  LDG.E.64 R10, desc[UR6][R6.64+0x28] ;  /* 0x00002806060a7981 */ /* 0x000f68000c1e1b00 */
[----:B------:R0:W5:Y:S01]  /*0170*/  LDG.E.64 R8, desc[UR6][R6.64+0x30] ;  /* 0x0000300606087981 */ /* 0x000162000c1e1b00 */
[----:B-1----:R-:W-:-:S04]  /*0180*/  IMAD.MOV R26, RZ, RZ, -R23 ;  /* 0x000000ffff1a7224 */ /* 0x002fc800078e0a17 */
[----:B------:R-:W-:-:S04]  /*0190*/  IMAD R5, R26, R25, RZ ;  /* 0x000000191a057224 */ /* 0x000fc800078e02ff */
[----:B------:R-:W-:Y:S01]  /*01a0*/  IMAD.HI.U32 R23, R23, R5, R22 ;  /* 0x0000000517177227 */ /* 0x000fe200078e0016 */
[----:B0-----:R-:W-:Y:S02]  /*01b0*/  IABS R6, R24 ;  /* 0x0000001800067213 */ /* 0x001fe40000000000 */
[----:B------:R-:W-:-:S03]  /*01c0*/  IABS R7, R3 ;  /* 0x0000000300077213 */ /* 0x000fc60000000000 */
[----:B------:R-:W-:-:S04]  /*01d0*/  IMAD.HI.U32 R5, R23, R6, RZ ;  /* 0x0000000617057227 */ /* 0x000fc800078e00ff */
[----:B------:R-:W-:-:S04]  /*01e0*/  IMAD.MOV R0, RZ, RZ, -R7 ;  /* 0x000000ffff007224 */ /* 0x000fc800078e0a07 */
[----:B------:R-:W-:-:S05]  /*01f0*/  IMAD R0, R5, R0, R6 ;  /* 0x0000000005007224 */ /* 0x000fca00078e0206 */
[----:B------:R-:W-:-:S13]  /*0200*/  ISETP.GT.U32.AND P1, PT, R25, R0, PT ;  /* 0x000000001900720c */ /* 0x000fda0003f24070 */
[----:B------:R-:W-:Y:S02]  /*0210*/  @!P1 IMAD.IADD R0, R0, 0x1, -R25 ;  /* 0x0000000100009824 */ /* 0x000fe400078e0a19 */
[----:B------:R-:W-:Y:S01]  /*0220*/  @!P1 VIADD R5, R5, 0x1 ;  /* 0x0000000105059836 */ /* 0x000fe20000000000 */
[C---:B------:R-:W-:Y:S02]  /*0230*/  ISETP.NE.AND P1, PT, R3.reuse, RZ, PT ;  /* 0x000000ff0300720c */ /* 0x040fe40003f25270 */
[----:B------:R-:W-:Y:S02]  /*0240*/  ISETP.GE.U32.AND P0, PT, R0, R25, PT ;  /* 0x000000190000720c */ /* 0x000fe40003f06070 */
[----:B------:R-:W-:-:S04]  /*0250*/  LOP3.LUT R0, R3, R24, RZ, 0x3c, !PT ;  /* 0x0000001803007212 */ /* 0x000fc800078e3cff */
[----:B------:R-:W-:-:S07]  /*0260*/  ISETP.GE.AND P2, PT, R0, RZ, PT ;  /* 0x000000ff0000720c */ /* 0x000fce0003f46270 */
[----:B------:R-:W-:-:S06]  /*0270*/  @P0 VIADD R5, R5, 0x1 ;  /* 0x0000000105050836 */ /* 0x000fcc0000000000 */
[----:B------:R-:W-:Y:S01]  /*0280*/  @!P2 IMAD.MOV R5, RZ, RZ, -R5 ;  /* 0x000000ffff05a224 */ /* 0x000fe200078e0a05 */
[----:B------:R-:W-:-:S04]  /*0290*/  @!P1 LOP3.LUT R5, RZ, R3, RZ, 0x33, !PT ;  /* 0x00000003ff059212 */ /* 0x000fc800078e33ff */
[----:B------:R-:W-:-:S13]  /*02a0*/  ISETP.GE.AND P0, PT, R5, RZ, PT ;  /* 0x000000ff0500720c */ /* 0x000fda0003f06270 */
[----:B------:R-:W-:Y:S05]  /*02b0*/  @!P0 BRA `(.L_x_0) ;  /* 0x0000000400b48947 */ /* 0x000fea0003800000 */
[----:B------:R-:W-:-:S05]  /*02c0*/  UMOV UR4, URZ ;  /* 0x000000ff00047c82 */ /* 0x000fca0008000000 */
.L_x_12:
[----:B------:R-:W0:Y:S01]  /*02d0*/  LDCU UR5, c[0x0][0x390] ;  /* 0x00007200ff0577ac */ /* 0x000e220008000800 */
[----:B------:R-:W-:Y:S01]  /*02e0*/  IMAD R7, R3, UR4, RZ ;  /* 0x0000000403077c24 */ /* 0x000fe2000f8e02ff */
[----:B------:R-:W-:Y:S01]  /*02f0*/  ISETP.NE.AND P1, PT, R5, UR4, PT ;  /* 0x0000000405007c0c */ /* 0x000fe2000bf25270 */
[----:B------:R-:W-:Y:S02]  /*0300*/  BSSY.RECONVERGENT B0, `(.L_x_1) ;  /* 0x0000018000007945 */ /* 0x000fe40003800200 */
[----:B------:R-:W-:-:S05]  /*0310*/  IMAD.IADD R23, R7, 0x1, R2 ;  /* 0x0000000107177824 */ /* 0x000fca00078e0202 */
[----:B0-----:R-:W-:-:S13]  /*0320*/  ISETP.GE.AND P0, PT, R23, UR5, PT ;  /* 0x0000000517007c0c */ /* 0x001fda000bf06270 */
[----:B------:R-:W-:Y:S05]  /*0330*/  @P0 BRA `(.L_x_2) ;  /* 0x0000000000500947 */ /* 0x000fea0003800000 */
[----:B------:R-:W0:Y:S02]  /*0340*/  LDC.64 R36, c[0x0][0x380] ;  /* 0x0000e000ff247b82 */ /* 0x000e240000000a00 */
[----:B0-----:R-:W-:-:S05]  /*0350*/  IMAD.WIDE.U32 R36, R23, 0x38, R36 ;  /* 0x0000003817247825 */ /* 0x001fca00078e0024 */
[----:B------:R-:W2:Y:S04]  /*0360*/  LDG.E.64 R32, desc[UR6][R36.64] ;  /* 0x0000000624207981 */ /* 0x000ea8000c1e1b00 */
[----:B------:R-:W3:Y:S04]  /*0370*/  LDG.E.64 R30, desc[UR6][R36.64+0x8] ;  /* 0x00000806241e7981 */ /* 0x000ee8000c1e1b00 */
[----:B------:R-:W4:Y:S04]  /*0380*/  LDG.E.64 R28, desc[UR6][R36.64+0x10] ;  /* 0x00001006241c7981 */ /* 0x000f28000c1e1b00 */
[----:B------:R-:W4:Y:S04]  /*0390*/  LDG.E.64 R26, desc[UR6][R36.64+0x18] ;  /* 0x00001806241a7981 */ /* 0x000f28000c1e1b00 */
[----:B------:R-:W4:Y:S04]  /*03a0*/  LDG.E.64 R24, desc[UR6][R36.64+0x20] ;  /* 0x0000200624187981 */ /* 0x000f28000c1e1b00 */
[----:B------:R-:W4:Y:S04]  /*03b0*/  LDG.E.64 R22, desc[UR6][R36.64+0x28] ;  /* 0x0000280624167981 */ /* 0x000f28000c1e1b00 */
[----:B------:R-:W4:Y:S01]  /*03c0*/  LDG.E.64 R34, desc[UR6][R36.64+0x30] ;  /* 0x0000300624227981 */ /* 0x000f22000c1e1b00 */
[----:B------:R-:W-:Y:S01]  /*03d0*/  MOV R0, 0x400 ;  /* 0x0000040000007802 */ /* 0x000fe20000000f00 */
[----:B------:R-:W0:Y:S03]  /*03e0*/  S2R R39, SR_CgaCtaId ;  /* 0x0000000000277919 */ /* 0x000e260000008800 */
[----:B0-----:R-:W-:-:S05]  /*03f0*/  LEA R39, R39, R0, 0x18 ;  /* 0x0000000027277211 */ /* 0x001fca00078ec0ff */
[----:B------:R-:W-:-:S05]  /*0400*/  IMAD R39, R2, 0x38, R39 ;  /* 0x0000003802277824 */ /* 0x000fca00078e0227 */
[----:B--2---:R0:W-:Y:S04]  /*0410*/  STS.64 [R39], R32 ;  /* 0x0000002027007388 */ /* 0x0041e80000000a00 */
[----:B---3--:R0:W-:Y:S04]  /*0420*/  STS.64 [R39+0x8], R30 ;  /* 0x0000081e27007388 */ /* 0x0081e80000000a00 */
[----:B----4-:R0:W-:Y:S04]  /*0430*/  STS.64 [R39+0x10], R28 ;  /* 0x0000101c27007388 */ /* 0x0101e80000000a00 */
[----:B------:R0:W-:Y:S04]  /*0440*/  STS.64 [R39+0x18], R26 ;  /* 0x0000181a27007388 */ /* 0x0001e80000000a00 */
[----:B------:R0:W-:Y:S04]  /*0450*/  STS.64 [R39+0x20], R24 ;  /* 0x0000201827007388 */ /* 0x0001e80000000a00 */
[----:B------:R0:W-:Y:S04]  /*0460*/  STS.64 [R39+0x28], R22 ;  /* 0x0000281627007388 */ /* 0x0001e80000000a00 */
[----:B------:R0:W-:Y:S02]  /*0470*/  STS.64 [R39+0x30], R34 ;  /* 0x0000302227007388 */ /* 0x0001e40000000a00 */
.L_x_2:
[----:B------:R-:W-:Y:S05]  /*0480*/  BSYNC.RECONVERGENT B0 ;  /* 0x0000000000007941 */ /* 0x000fea0003800200 */
.L_x_1:
[----:B------:R-:W-:Y:S01]  /*0490*/  BAR.SYNC.DEFER_BLOCKING 0x0 ;  /* 0x0000000000007b1d */ /* 0x000fe20000010000 */
[----:B------:R-:W-:Y:S01]  /*04a0*/  IMAD.MOV.U32 R6, RZ, RZ, RZ ;  /* 0x000000ffff067224 */ /* 0x000fe200078e00ff */
[----:B------:R-:W-:-:S04]  /*04b0*/  UIADD3 UR4, UPT, UPT, UR4, 0x1, URZ ;  /* 0x0000000104047890 */ /* 0x000fc8000fffe0ff */
[----:B------:R-:W-:Y:S01]  /*04c0*/  BSSY.RECONVERGENT B1, `(.L_x_3) ;  /* 0x0000049000017945 */ /* 0x000fe20003800200 */
[----:B------:R-:W1:Y:S01]  /*04d0*/  LDCU UR5, c[0x0][0x390] ;  /* 0x00007200ff0577ac */ /* 0x000e620008000800 */
[----:B------:R-:W2:Y:S06]  /*04e0*/  LDCU.64 UR8, c[0x3][URZ] ;  /* 0x00c00000ff0877ac */ /* 0x000eac0008000a00 */
.L_x_11:
[----:B0-----:R-:W-:Y:S01]  /*04f0*/  IMAD.IADD R23, R7, 0x1, R6 ;  /* 0x0000000107177824 */ /* 0x001fe200078e0206 */
[----:B------:R-:W-:Y:S04]  /*0500*/  BSSY.RELIABLE B0, `(.L_x_4) ;  /* 0x0000041000007945 */ /* 0x000fe80003800100 */
[----:B------:R-:W-:-:S13]  /*0510*/  ISETP.NE.AND P0, PT, R4, R23, PT ;  /* 0x000000170400720c */ /* 0x000fda0003f05270 */
[----:B------:R-:W-:Y:S05]  /*0520*/  @!P0 BRA `(.L_x_5) ;  /* 0x0000000000f88947 */ /* 0x000fea0003800000 */
[----:B-1----:R-:W-:-:S13]  /*0530*/  ISETP.GE.AND P0, PT, R23, UR5, PT ;  /* 0x0000000517007c0c */ /* 0x002fda000bf06270 */
[----:B------:R-:W-:Y:S05]  /*0540*/  @P0 BREAK.RELIABLE B0 ;  /* 0x0000000000000942 */ /* 0x000fea0003800100 */
[----:B------:R-:W-:Y:S05]  /*0550*/  @P0 BRA `(.L_x_6) ;  /* 0x0000000000fc0947 */ /* 0x000fea0003800000 */
[----:B------:R-:W0:Y:S01]  /*0560*/  S2R R23, SR_CgaCtaId ;  /* 0x0000000000177919 */ /* 0x000e220000008800 */
[----:B------:R-:W-:Y:S01]  /*0570*/  MOV R0, 0x400 ;  /* 0x0000040000007802 */ /* 0x000fe20000000f00 */
[----:B------:R-:W-:Y:S01]  /*0580*/  IMAD.MOV.U32 R32, RZ, RZ, 0x0 ;  /* 0x00000000ff207424 */ /* 0x000fe200078e00ff */
[----:B------:R-:W-:Y:S01]  /*0590*/  BSSY.RECONVERGENT B2, `(.L_x_7) ;  /* 0x000001c000027945 */ /* 0x000fe20003800200 */
[----:B------:R-:W-:Y:S01]  /*05a0*/  IMAD.MOV.U32 R33, RZ, RZ, 0x3fd80000 ;  /* 0x3fd80000ff217424 */ /* 0x000fe200078e00ff */
[----:B0-----:R-:W-:-:S05]  /*05b0*/  LEA R23, R23, R0, 0x18 ;  /* 0x0000000017177211 */ /* 0x001fca00078ec0ff */
[----:B------:R-:W-:-:S05]  /*05c0*/  IMAD R0, R6, 0x38, R23 ;  /* 0x0000003806007824 */ /* 0x000fca00078e0217 */
[----:B------:R-:W0:Y:S04]  /*05d0*/  LDS.64 R22, [R0+0x8] ;  /* 0x0000080000167984 */ /* 0x000e280000000a00 */
[----:B------:R-:W1:Y:S01]  /*05e0*/  LDS.64 R24, [R0] ;  /* 0x0000000000187984 */ /* 0x000e620000000a00 */
[----:B0----5:R-:W-:Y:S02]  /*05f0*/  DADD R22, R18, -R22 ;  /* 0x0000000012167229 */ /* 0x021fe40000000816 */
[----:B-1----:R-:W-:-:S06]  /*0600*/  DADD R24, R20, -R24 ;  /* 0x0000000014187229 */ /* 0x002fcc0000000818 */
[----:B------:R-:W-:-:S08]  /*0610*/  DMUL R26, R22, R22 ;  /* 0x00000016161a7228 */ /* 0x000fd00000000000 */
[----:B------:R-:W-:-:S06]  /*0620*/  DFMA R26, R24, R24, R26 ;  /* 0x00000018181a722b */ /* 0x000fcc000000001a */
[----:B------:R-:W0:Y:S04]  /*0630*/  MUFU.RSQ64H R29, R27 ;  /* 0x0000001b001d7308 */ /* 0x000e280000001c00 */
[----:B------:R-:W-:-:S05]  /*0640*/  VIADD R28, R27, 0xfcb00000 ;  /* 0xfcb000001b1c7836 */ /* 0x000fca0000000000 */
[----:B------:R-:W-:Y:S01]  /*0650*/  ISETP.GE.U32.AND P0, PT, R28, 0x7ca00000, PT ;  /* 0x7ca000001c00780c */ /* 0x000fe20003f06070 */
[----:B0-----:R-:W-:-:S08]  /*0660*/  DMUL R30, R28, R28 ;  /* 0x0000001c1c1e7228 */ /* 0x001fd00000000000 */
[----:B------:R-:W-:-:S08]  /*0670*/  DFMA R30, R26, -R30, 1 ;  /* 0x3ff000001a1e742b */ /* 0x000fd0000000081e */
[----:B------:R-:W-:Y:S02]  /*0680*/  DFMA R32, R30, R32, 0.5 ;  /* 0x3fe000001e20742b */ /* 0x000fe40000000020 */
[----:B------:R-:W-:-:S08]  /*0690*/  DMUL R30, R28, R30 ;  /* 0x0000001e1c1e7228 */ /* 0x000fd00000000000 */
[----:B------:R-:W-:-:S08]  /*06a0*/  DFMA R30, R32, R30, R28 ;  /* 0x0000001e201e722b */ /* 0x000fd0000000001c */
[----:B------:R-:W-:Y:S02]  /*06b0*/  DMUL R32, R26, R30 ;  /* 0x0000001e1a207228 */ /* 0x000fe40000000000 */
[----:B------:R-:W-:Y:S02]  /*06c0*/  VIADD R37, R31, 0xfff00000 ;  /* 0xfff000001f257836 */ /* 0x000fe40000000000 */
[----:B------:R-:W-:-:S04]  /*06d0*/  IMAD.MOV.U32 R36, RZ, RZ, R30 ;  /* 0x000000ffff247224 */ /* 0x000fc800078e001e */
[----:B------:R-:W-:-:S08]  /*06e0*/  DFMA R34, R32, -R32, R26 ;  /* 0x800000202022722b */ /* 0x000fd0000000001a */
[----:B------:R-:W-:Y:S01]  /*06f0*/  DFMA R38, R34, R36, R32 ;  /* 0x000000242226722b */ /* 0x000fe20000000020 */
[----:B------:R-:W-:Y:S10]  /*0700*/  @!P0 BRA `(.L_x_8) ;  /* 0x0000000000108947 */ /* 0x000ff40003800000 */
[----:B------:R-:W-:-:S07]  /*0710*/  MOV R38, 0x730 ;  /* 0x0000073000267802 */ /* 0x000fce0000000f00 */
[----:B--2---:R-:W-:Y:S05]  /*0720*/  CALL.REL.NOINC `($__internal_2_$__cuda_sm20_dsqrt_rn_f64_mediumpath_v1) ;  /* 0x0000000c00207944 */ /* 0x004fea0003c00000 */
[----:B------:R-:W-:Y:S02]  /*0730*/  IMAD.MOV.U32 R38, RZ, RZ, R28 ;  /* 0x000000ffff267224 */ /* 0x000fe400078e001c */
[----:B------:R-:W-:-:S07]  /*0740*/  IMAD.MOV.U32 R39, RZ, RZ, R29 ;  /* 0x000000ffff277224 */ /* 0x000fce00078e001d */
.L_x_8:
[----:B--2---:R-:W-:Y:S05]  /*0750*/  BSYNC.RECONVERGENT B2 ;  /* 0x0000000000027941 */ /* 0x004fea0003800200 */
.L_x_7:
[-C--:B------:R-:W-:Y:S01]  /*0760*/  DMUL R28, R38, R38.reuse ;  /* 0x00000026261c7228 */ /* 0x080fe20000000000 */
[----:B------:R-:W0:Y:S01]  /*0770*/  LDS.64 R30, [R0+0x10] ;  /* 0x00001000001e7984 */ /* 0x000e220000000a00 */
[----:B------:R-:W-:Y:S01]  /*0780*/  IMAD.MOV.U32 R26, RZ, RZ, 0x1 ;  /* 0x00000001ff1a7424 */ /* 0x000fe200078e00ff */
[----:B------:R-:W-:Y:S05]  /*0790*/  BSSY.RECONVERGENT B2, `(.L_x_9) ;  /* 0x0000015000027945 */ /* 0x000fea0003800200 */
[----:B------:R-:W-:-:S06]  /*07a0*/  DMUL R28, R28, R38 ;  /* 0x000000261c1c7228 */ /* 0x000fcc0000000000 */
[----:B------:R-:W1:Y:S02]  /*07b0*/  MUFU.RCP64H R27, R29 ;  /* 0x0000001d001b7308 */ /* 0x000e640000001800 */
[----:B-1----:R-:W-:-:S08]  /*07c0*/  DFMA R32, -R28, R26, 1 ;  /* 0x3ff000001c20742b */ /* 0x002fd0000000011a */
[----:B------:R-:W-:-:S08]  /*07d0*/  DFMA R32, R32, R32, R32 ;  /* 0x000000202020722b */ /* 0x000fd00000000020 */
[----:B------:R-:W-:Y:S02]  /*07e0*/  DFMA R32, R26, R32, R26 ;  /* 0x000000201a20722b */ /* 0x000fe4000000001a */
[----:B------:R-:W-:-:S06]  /*07f0*/  DMUL R26, R16, UR8 ;  /* 0x00000008101a7c28 */ /* 0x000fcc0008000000 */
[----:B------:R-:W-:Y:S02]  /*0800*/  DFMA R34, -R28, R32, 1 ;  /* 0x3ff000001c22742b */ /* 0x000fe40000000120 */
[----:B0-----:R-:W-:-:S06]  /*0810*/  DMUL R30, R30, R26 ;  /* 0x0000001a1e1e7228 */ /* 0x001fcc0000000000 */
[----:B------:R-:W-:-:S04]  /*0820*/  DFMA R34, R32, R34, R32 ;  /* 0x000000222022722b */ /* 0x000fc80000000020 */
[----:B------:R-:W-:-:S04]  /*0830*/  FSETP.GEU.AND P2, PT, |R31|, 6.5827683646048100446e-37, PT ;  /* 0x036000001f00780b */ /* 0x000fc80003f4e200 */
[----:B------:R-:W-:-:S08]  /*0840*/  DMUL R26, R30, R34 ;  /* 0x000000221e1a7228 */ /* 0x000fd00000000000 */
[----:B------:R-:W-:-:S08]  /*0850*/  DFMA R32, -R28, R26, R30 ;  /* 0x0000001a1c20722b */ /* 0x000fd0000000011e */
[----:B------:R-:W-:-:S10]  /*0860*/  DFMA R26, R34, R32, R26 ;  /* 0x00000020221a722b */ /* 0x000fd4000000001a */
[----:B------:R-:W-:-:S05]  /*0870*/  FFMA R0, RZ, R29, R27 ;  /* 0x0000001dff007223 */ /* 0x000fca000000001b */
[----:B------:R-:W-:-:S13]  /*0880*/  FSETP.GT.AND P0, PT, |R0|, 1.469367938527859385e-39, PT ;  /* 0x001000000000780b */ /* 0x000fda0003f04200 */
[----:B------:R-:W-:Y:S05]  /*0890*/  @P0 BRA P2, `(.L_x_10) ;  /* 0x0000000000100947 */ /* 0x000fea0001000000 */
[----:B------:R-:W-:-:S07]  /*08a0*/  MOV R0, 0x8c0 ;  /* 0x000008c000007802 */ /* 0x000fce0000000f00 */
[----:B------:R-:W-:Y:S05]  /*08b0*/  CALL.REL.NOINC `($__internal_1_$__cuda_sm20_div_rn_f64_full) ;  /* 0x0000000400507944 */ /* 0x000fea0003c00000 */
[----:B------:R-:W-:Y:S02]  /*08c0*/  IMAD.MOV.U32 R26, RZ, RZ, R34 ;  /* 0x000000ffff1a7224 */ /* 0x000fe400078e0022 */
[----:B------:R-:W-:-:S07]  /*08d0*/  IMAD.MOV.U32 R27, RZ, RZ, R35 ;  /* 0x000000ffff1b7224 */ /* 0x000fce00078e0023 */
.L_x_10:
[----:B------:R-:W-:Y:S05]  /*08e0*/  BSYNC.RECONVERGENT B2 ;  /* 0x0000000000027941 */ /* 0x000fea0003800200 */
.L_x_9:
[-C--:B------:R-:W-:Y:S02]  /*08f0*/  DFMA R14, -R24, R26.reuse, R14 ;  /* 0x0000001a180e722b */ /* 0x080fe4000000010e */
[----:B------:R-:W-:-:S11]  /*0900*/  DFMA R12, -R22, R26, R12 ;  /* 0x0000001a160c722b */ /* 0x000fd6000000010c */
.L_x_5:
[----:B-12---:R-:W-:Y:S05]  /*0910*/  BSYNC.RELIABLE B0 ;  /* 0x0000000000007941 */ /* 0x006fea0003800100 */
.L_x_4:
[----:B------:R-:W-:-:S05]  /*0920*/  VIADD R6, R6, 0x1 ;  /* 0x0000000106067836 */ /* 0x000fca0000000000 */
[----:B------:R-:W-:-:S13]  /*0930*/  ISETP.NE.AND P0, PT, R6, R3, PT ;  /* 0x000000030600720c */ /* 0x000fda0003f05270 */
[----:B------:R-:W-:Y:S05]  /*0940*/  @P0 BRA `(.L_x_11) ;  /* 0xfffffff800e80947 */ /* 0x000fea000383ffff */
.L_x_6:
[----:B--2---:R-:W-:Y:S05]  /*0950*/  BSYNC.RECONVERGENT B1 ;  /* 0x0000000000017941 */ /* 0x004fea0003800200 */
.L_x_3:
[----:B------:R-:W-:Y:S05]  /*0960*/  WARPSYNC.ALL ;  /* 0x0000000000007948 */ /* 0x000fea0003800000 */
[----:B------:R-:W-:Y:S06]  /*0970*/  BAR.SYNC.DEFER_BLOCKING 0x0 ;  /* 0x0000000000007b1d */ /* 0x000fec0000010000 */
[----:B------:R-:W-:Y:S05]  /*0980*/  @P1 BRA `(.L_x_12) ;  /* 0xfffffff800501947 */ /* 0x000fea000383ffff */
.L_x_0:
[----:B-----5:R-:W0:Y:S01]  /*0990*/  MUFU.RCP64H R3, R17 ;  /* 0x0000001100037308 */ /* 0x020e220000001800 */
[----:B------:R-:W-:Y:S01]  /*09a0*/  VIADD R2, R17, 0x300402 ;  /* 0x0030040211027836 */ /* 0x000fe20000000000 */
[----:B------:R-:W-:Y:S01]  /*09b0*/  BSSY.RECONVERGENT B0, `(.L_x_13) ;  /* 0x000000e000007945 */ /* 0x000fe20003800200 */
[----:B------:R-:W-:Y:S02]  /*09c0*/  DADD R20, R20, R10 ;  /* 0x0000000014147229 */ /* 0x000fe4000000000a */
[----:B------:R-:W-:Y:S01]  /*09d0*/  DADD R18, R18, R8 ;  /* 0x0000000012127229 */ /* 0x000fe20000000008 */
[----:B------:R-:W-:Y:S01]  /*09e0*/  FSETP.GEU.AND P0, PT, |R2|, 5.8789094863358348022e-39, PT ;  /* 0x004004020200780b */ /* 0x000fe20003f0e200 */
[----:B0-----:R-:W-:-:S08]  /*09f0*/  DFMA R6, -R16, R2, 1 ;  /* 0x3ff000001006742b */ /* 0x001fd00000000102 */
[----:B------:R-:W-:-:S08]  /*0a00*/  DFMA R6, R6, R6, R6 ;  /* 0x000000060606722b */ /* 0x000fd00000000006 */
[----:B------:R-:W-:-:S08]  /*0a10*/  DFMA R6, R2, R6, R2 ;  /* 0x000000060206722b */ /* 0x000fd00000000002 */
[----:B------:R-:W-:-:S08]  /*0a20*/  DFMA R22, -R16, R6, 1 ;  /* 0x3ff000001016742b */ /* 0x000fd00000000106 */
[----:B------:R-:W-:Y:S01]  /*0a30*/  DFMA R6, R6, R22, R6 ;  /* 0x000000160606722b */ /* 0x000fe20000000006 */
[----:B------:R-:W-:Y:S10]  /*0a40*/  @P0 BRA `(.L_x_14) ;  /* 0x0000000000100947 */ /* 0x000ff40003800000 */
[----:B------:R-:W-:-:S05]  /*0a50*/  LOP3.LUT R0, R17, 0x7fffffff, RZ, 0xc0, !PT ;  /* 0x7fffffff11007812 */ /* 0x000fca00078ec0ff */
[----:B------:R-:W-:Y:S01]  /*0a60*/  VIADD R22, R0, 0xfff00000 ;  /* 0xfff0000000167836 */ /* 0x000fe20000000000 */
[----:B------:R-:W-:-:S07]  /*0a70*/  MOV R0, 0xa90 ;  /* 0x00000a9000007802 */ /* 0x000fce0000000f00 */
[----:B------:R-:W-:Y:S05]  /*0a80*/  CALL.REL.NOINC `($__internal_0_$__cuda_sm20_dblrcp_rn_slowpath_v3) ;  /* 0x0000000000347944 */ /* 0x000fea0003c00000 */
.L_x_14:
[----:B------:R-:W-:Y:S05]  /*0a90*/  BSYNC.RECONVERGENT B0 ;  /* 0x0000000000007941 */ /* 0x000fea0003800200 */
.L_x_13:
[----:B------:R-:W0:Y:S01]  /*0aa0*/  LDC.64 R2, c[0x0][0x388] ;  /* 0x0000e200ff027b82 */ /* 0x000e220000000a00 */
[C---:B------:R-:W-:Y:S02]  /*0ab0*/  DFMA R10, R6.reuse, R14, R10 ;  /* 0x0000000e060a722b */ /* 0x040fe4000000000a */
[----:B------:R-:W-:Y:S01]  /*0ac0*/  DFMA R6, R6, R12, R8 ;  /* 0x0000000c0606722b */ /* 0x000fe20000000008 */
[----:B0-----:R-:W-:-:S05]  /*0ad0*/  IMAD.WIDE R4, R4, 0x38, R2 ;  /* 0x0000003804047825 */ /* 0x001fca00078e0202 */
[----:B------:R-:W-:Y:S04]  /*0ae0*/  STG.E.64 desc[UR6][R4.64], R20 ;  /* 0x0000001404007986 */ /* 0x000fe8000c101b06 */
[----:B------:R-:W-:Y:S04]  /*0af0*/  STG.E.64 desc[UR6][R4.64+0x8], R18 ;  /* 0x0000081204007986 */ /* 0x000fe8000c101b06 */
[----:B------:R-:W-:Y:S04]  /*0b00*/  STG.E.64 desc[UR6][R4.64+0x10], R16 ;  /* 0x0000101004007986 */ /* 0x000fe8000c101b06 */
[----:B------:R-:W-:Y:S04]  /*0b10*/  STG.E.64 desc[UR6][R4.64+0x18], R14 ;  /* 0x0000180e04007986 */ /* 0x000fe8000c101b06 */
[----:B------:R-:W-:Y:S04]  /*0b20*/  STG.E.64 desc[UR6][R4.64+0x20], R12 ;  /* 0x0000200c04007986 */ /* 0x000fe8000c101b06 */
[----:B------:R-:W-:Y:S04]  /*0b30*/  STG.E.64 desc[UR6][R4.64+0x28], R10 ;  /* 0x0000280a04007986 */ /* 0x000fe8000c101b06 */
[----:B------:R-:W-:Y:S01]  /*0b40*/  STG.E.64 desc[UR6][R4.64+0x30], R6 ;  /* 0x0000300604007986 */ /* 0x000fe2000c101b06 */
[----:B------:R-:W-:Y:S05]  /*0b50*/  EXIT ;  /* 0x000000000000794d */ /* 0x000fea0003800000 */
        .weak           $__internal_0_$__cuda_sm20_dblrcp_rn_slowpath_v3
        .type           $__internal_0_$__cuda_sm20_dblrcp_rn_slowpath_v3,@function
        .size           $__internal_0_$__cuda_sm20_dblrcp_rn_slowpath_v3,($__internal_1_$__cuda_sm20_div_rn_f64_full - $__internal_0_$__cuda_sm20_dblrcp_rn_slowpath_v3)
$__internal_0_$__cuda_sm20_dblrcp_rn_slowpath_v3:
[----:B------:R-:W-:Y:S01]  /*0b60*/  IMAD.MOV.U32 R2, RZ, RZ, R16 ;  /* 0x000000ffff027224 */ /* 0x000fe200078e0010 */
[----:B------:R-:W-:Y:S01]  /*0b70*/  BSSY.RECONVERGENT B1, `(.L_x_15) ;  /* 0x0000025000017945 */ /* 0x000fe20003800200 */
[----:B------:R-:W-:-:S06]  /*0b80*/  IMAD.MOV.U32 R3, RZ, RZ, R17 ;  /* 0x000000ffff037224 */ /* 0x000fcc00078e0011 */
[----:B------:R-:W-:-:S14]  /*0b90*/  DSETP.GTU.AND P0, PT, |R2|, +INF , PT ;  /* 0x7ff000000200742a */ /* 0x000fdc0003f0c200 */
[----:B------:R-:W-:Y:S05]  /*0ba0*/  @P0 BRA `(.L_x_16) ;  /* 0x00000000007c0947 */ /* 0x000fea0003800000 */
[----:B------:R-:W-:-:S05]  /*0bb0*/  LOP3.LUT R5, R17, 0x7fffffff, RZ, 0xc0, !PT ;  /* 0x7fffffff11057812 */ /* 0x000fca00078ec0ff */
[----:B------:R-:W-:-:S05]  /*0bc0*/  VIADD R6, R5, 0xffffffff ;  /* 0xffffffff05067836 */ /* 0x000fca0000000000 */
[----:B------:R-:W-:-:S13]  /*0bd0*/  ISETP.GE.U32.AND P0, PT, R6, 0x7fefffff, PT ;  /* 0x7fefffff0600780c */ /* 0x000fda0003f06070 */
[----:B------:R-:W-:Y:S01]  /*0be0*/  @P0 LOP3.LUT R7, R3, 0x7ff00000, RZ, 0x3c, !PT ;  /* 0x7ff0000003070812 */ /* 0x000fe200078e3cff */
[----:B------:R-:W-:Y:S01]  /*0bf0*/  @P0 IMAD.MOV.U32 R6, RZ, RZ, RZ ;  /* 0x000000ffff060224 */ /* 0x000fe200078e00ff */
[----:B------:R-:W-:Y:S06]  /*0c00*/  @P0 BRA `(.L_x_17) ;  /* 0x00000000006c0947 */ /* 0x000fec0003800000 */
[----:B------:R-:W-:-:S13]  /*0c10*/  ISETP.GE.U32.AND P0, PT, R5, 0x1000001, PT ;  /* 0x010000010500780c */ /* 0x000fda0003f06070 */
[----:B------:R-:W-:Y:S05]  /*0c20*/  @!P0 BRA `(.L_x_18) ;  /* 0x0000000000348947 */ /* 0x000fea0003800000 */
[----:B------:R-:W-:Y:S02]  /*0c30*/  VIADD R7, R3, 0xc0200000 ;  /* 0xc020000003077836 */ /* 0x000fe40000000000 */
[----:B------:R-:W-:Y:S02]  /*0c40*/  IMAD.MOV.U32 R6, RZ, RZ, R2 ;  /* 0x000000ffff067224 */ /* 0x000fe400078e0002 */
[----:B------:R-:W0:Y:S04]  /*0c50*/  MUFU.RCP64H R23, R7 ;  /* 0x0000000700177308 */ /* 0x000e280000001800 */
[----:B0-----:R-:W-:-:S08]  /*0c60*/  DFMA R24, -R6, R22, 1 ;  /* 0x3ff000000618742b */ /* 0x001fd00000000116 */
[----:B------:R-:W-:-:S08]  /*0c70*/  DFMA R24, R24, R24, R24 ;  /* 0x000000181818722b */ /* 0x000fd00000000018 */
[----:B------:R-:W-:-:S08]  /*0c80*/  DFMA R24, R22, R24, R22 ;  /* 0x000000181618722b */ /* 0x000fd00000000016 */
[----:B------:R-:W-:-:S08]  /*0c90*/  DFMA R22, -R6, R24, 1 ;  /* 0x3ff000000616742b */ /* 0x000fd00000000118 */
[----:B------:R-:W-:-:S08]  /*0ca0*/  DFMA R22, R24, R22, R24 ;  /* 0x000000161816722b */ /* 0x000fd00000000018 */
[----:B------:R-:W-:-:S08]  /*0cb0*/  DMUL R22, R22, 2.2250738585072013831e-308 ;  /* 0x0010000016167828 */ /* 0x000fd00000000000 */
[----:B------:R-:W-:-:S08]  /*0cc0*/  DFMA R2, -R2, R22, 1 ;  /* 0x3ff000000202742b */ /* 0x000fd00000000116 */
[----:B------:R-:W-:-:S08]  /*0cd0*/  DFMA R2, R2, R2, R2 ;  /* 0x000000020202722b */ /* 0x000fd00000000002 */
[----:B------:R-:W-:Y:S01]  /*0ce0*/  DFMA R6, R22, R2, R22 ;  /* 0x000000021606722b */ /* 0x000fe20000000016 */
[----:B------:R-:W-:Y:S10]  /*0cf0*/  BRA `(.L_x_17) ;  /* 0x0000000000307947 */ /* 0x000ff40003800000 */
.L_x_18:
[----:B------:R-:W-:Y:S01]  /*0d00*/  DMUL R2, R2, 8.11296384146066816958e+31 ;  /* 0x4690000002027828 */ /* 0x000fe20000000000 */
[----:B------:R-:W-:-:S05]  /*0d10*/  IMAD.MOV.U32 R6, RZ, RZ, R22 ;  /* 0x000000ffff067224 */ /* 0x000fca00078e0016 */
[----:B------:R-:W0:Y:S02]  /*0d20*/  MUFU.RCP64H R7, R3 ;  /* 0x0000000300077308 */ /* 0x000e240000001800 */
[----:B0-----:R-:W-:-:S08]  /*0d30*/  DFMA R22, -R2, R6, 1 ;  /* 0x3ff000000216742b */ /* 0x001fd00000000106 */
[----:B------:R-:W-:-:S08]  /*0d40*/  DFMA R22, R22, R22, R22 ;  /* 0x000000161616722b */ /* 0x000fd00000000016 */
[----:B------:R-:W-:-:S08]  /*0d50*/  DFMA R22, R6, R22, R6 ;  /* 0x000000160616722b */ /* 0x000fd00000000006 */
[----:B------:R-:W-:-:S08]  /*0d60*/  DFMA R6, -R2, R22, 1 ;  /* 0x3ff000000206742b */ /* 0x000fd00000000116 */
[----:B------:R-:W-:-:S08]  /*0d70*/  DFMA R6, R22, R6, R22 ;  /* 0x000000061606722b */ /* 0x000fd00000000016 */
[----:B------:R-:W-:Y:S01]  /*0d80*/  DMUL R6, R6, 8.11296384146066816958e+31 ;  /* 0x4690000006067828 */ /* 0x000fe20000000000 */
[----:B------:R-:W-:Y:S10]  /*0d90*/  BRA `(.L_x_17) ;  /* 0x0000000000087947 */ /* 0x000ff40003800000 */
.L_x_16:
[----:B------:R-:W-:Y:S01]  /*0da0*/  LOP3.LUT R7, R3, 0x80000, RZ, 0xfc, !PT ;  /* 0x0008000003077812 */ /* 0x000fe200078efcff */
[----:B------:R-:W-:-:S07]  /*0db0*/  IMAD.MOV.U32 R6, RZ, RZ, R2 ;  /* 0x000000ffff067224 */ /* 0x000fce00078e0002 */
.L_x_17:
[----:B------:R-:W-:Y:S05]  /*0dc0*/  BSYNC.RECONVERGENT B1 ;  /* 0x0000000000017941 */ /* 0x000fea0003800200 */
.L_x_15:
[----:B------:R-:W-:Y:S01]  /*0dd0*/  IMAD.MOV.U32 R2, RZ, RZ, R0 ;  /* 0x000000ffff027224 */ /* 0x000fe200078e0000 */
[----:B------:R-:W-:-:S04]  /*0de0*/  MOV R3, 0x0 ;  /* 0x0000000000037802 */ /* 0x000fc80000000f00 */
[----:B------:R-:W-:Y:S05]  /*0df0*/  RET.REL.NODEC R2 `(_Z19calculateTotalForceP8particleS0_i) ;  /* 0xfffffff002807950 */ /* 0x000fea0003c3ffff */
        .weak           $__internal_1_$__cuda_sm20_div_rn_f64_full
        .type           $__internal_1_$__cuda_sm20_div_rn_f64_full,@function
        .size           $__internal_1_$__cuda_sm20_div_rn_f64_full,($__internal_2_$__cuda_sm20_dsqrt_rn_f64_mediumpath_v1 - $__internal_1_$__cuda_sm20_div_rn_f64_full)
$__internal_1_$__cuda_sm20_div_rn_f64_full:
[C---:B------:R-:W-:Y:S01]  /*0e00*/  FSETP.GEU.AND P0, PT, |R29|.reuse, 1.469367938527859385e-39, PT ;  /* 0x001000001d00780b */ /* 0x040fe20003f0e200 */
[----:B------:R-:W-:Y:S01]  /*0e10*/  IMAD.MOV.U32 R32, RZ, RZ, 0x1 ;  /* 0x00000001ff207424 */ /* 0x000fe200078e00ff */
[----:B------:R-:W-:Y:S01]  /*0e20*/  LOP3.LUT R26, R29, 0x800fffff, RZ, 0xc0, !PT ;  /* 0x800fffff1d1a7812 */ /* 0x000fe200078ec0ff */
[----:B------:R-:W-:Y:S01]  /*0e30*/  IMAD.MOV.U32 R41, RZ, RZ, 0x1ca00000 ;  /* 0x1ca00000ff297424 */ /* 0x000fe200078e00ff */
[C---:B------:R-:W-:Y:S01]  /*0e40*/  FSETP.GEU.AND P3, PT, |R31|.reuse, 1.469367938527859385e-39, PT ;  /* 0x001000001f00780b */ /* 0x040fe20003f6e200 */
[----:B------:R-:W-:Y:S01]  /*0e50*/  BSSY.RECONVERGENT B3, `(.L_x_19) ;  /* 0x0000052000037945 */ /* 0x000fe20003800200 */
[----:B------:R-:W-:Y:S01]  /*0e60*/  LOP3.LUT R27, R26, 0x3ff00000, RZ, 0xfc, !PT ;  /* 0x3ff000001a1b7812 */ /* 0x000fe200078efcff */
[----:B------:R-:W-:Y:S01]  /*0e70*/  IMAD.MOV.U32 R26, RZ, RZ, R28 ;  /* 0x000000ffff1a7224 */ /* 0x000fe200078e001c */
[----:B------:R-:W-:Y:S02]  /*0e80*/  LOP3.LUT R40, R31, 0x7ff00000, RZ, 0xc0, !PT ;  /* 0x7ff000001f287812 */ /* 0x000fe400078ec0ff */
[----:B------:R-:W-:-:S03]  /*0e90*/  LOP3.LUT R43, R29, 0x7ff00000, RZ, 0xc0, !PT ;  /* 0x7ff000001d2b7812 */ /* 0x000fc600078ec0ff */
[----:B------:R-:W-:Y:S01]  /*0ea0*/  @!P0 DMUL R26, R28, 8.98846567431157953865e+307 ;  /* 0x7fe000001c1a8828 */ /* 0x000fe20000000000 */
[----:B------:R-:W-:-:S03]  /*0eb0*/  ISETP.GE.U32.AND P2, PT, R40, R43, PT ;  /* 0x0000002b2800720c */ /* 0x000fc60003f46070 */
[----:B------:R-:W-:Y:S02]  /*0ec0*/  @!P3 LOP3.LUT R35, R29, 0x7ff00000, RZ, 0xc0, !PT ;  /* 0x7ff000001d23b812 */ /* 0x000fe400078ec0ff */
[----:B------:R-:W0:Y:S02]  /*0ed0*/  MUFU.RCP64H R33, R27 ;  /* 0x0000001b00217308 */ /* 0x000e240000001800 */
[----:B------:R-:W-:Y:S02]  /*0ee0*/  @!P3 ISETP.GE.U32.AND P4, PT, R40, R35, PT ;  /* 0x000000232800b20c */ /* 0x000fe40003f86070 */
[----:B------:R-:W-:Y:S02]  /*0ef0*/  @!P0 LOP3.LUT R43, R27, 0x7ff00000, RZ, 0xc0, !PT ;  /* 0x7ff000001b2b8812 */ /* 0x000fe400078ec0ff */
[----:B------:R-:W-:-:S04]  /*0f00*/  @!P3 SEL R35, R41, 0x63400000, !P4 ;  /* 0x634000002923b807 */ /* 0x000fc80006000000 */
[----:B------:R-:W-:-:S04]  /*0f10*/  @!P3 LOP3.LUT R38, R35, 0x80000000, R31, 0xf8, !PT ;  /* 0x800000002326b812 */ /* 0x000fc800078ef81f */
[----:B------:R-:W-:Y:S01]  /*0f20*/  @!P3 LOP3.LUT R39, R38, 0x100000, RZ, 0xfc, !PT ;  /* 0x001000002627b812 */ /* 0x000fe200078efcff */
[----:B------:R-:W-:Y:S01]  /*0f30*/  @!P3 IMAD.MOV.U32 R38, RZ, RZ, RZ ;  /* 0x000000ffff26b224 */ /* 0x000fe200078e00ff */
[----:B0-----:R-:W-:-:S08]  /*0f40*/  DFMA R36, R32, -R26, 1 ;  /* 0x3ff000002024742b */ /* 0x001fd0000000081a */
[----:B------:R-:W-:-:S08]  /*0f50*/  DFMA R36, R36, R36, R36 ;  /* 0x000000242424722b */ /* 0x000fd00000000024 */
[----:B------:R-:W-:Y:S01]  /*0f60*/  DFMA R36, R32, R36, R32 ;  /* 0x000000242024722b */ /* 0x000fe20000000020 */
[----:B------:R-:W-:Y:S01]  /*0f70*/  SEL R33, R41, 0x63400000, !P2 ;  /* 0x6340000029217807 */ /* 0x000fe20005000000 */
[----:B------:R-:W-:-:S03]  /*0f80*/  IMAD.MOV.U32 R32, RZ, RZ, R30 ;  /* 0x000000ffff207224 */ /* 0x000fc600078e001e */
[----:B------:R-:W-:-:S03]  /*0f90*/  LOP3.LUT R33, R33, 0x800fffff, R31, 0xf8, !PT ;  /* 0x800fffff21217812 */ /* 0x000fc600078ef81f */
[----:B------:R-:W-:-:S03]  /*0fa0*/  DFMA R34, R36, -R26, 1 ;  /* 0x3ff000002422742b */ /* 0x000fc6000000081a */
[----:B------:R-:W-:-:S05]  /*0fb0*/  @!P3 DFMA R32, R32, 2, -R38 ;  /* 0x400000002020b82b */ /* 0x000fca0000000826 */
[----:B------:R-:W-:-:S08]  /*0fc0*/  DFMA R34, R36, R34, R36 ;  /* 0x000000222422722b */ /* 0x000fd00000000024 */
[----:B------:R-:W-:-:S08]  /*0fd0*/  DMUL R36, R34, R32 ;  /* 0x0000002022247228 */ /* 0x000fd00000000000 */
[----:B------:R-:W-:-:S08]  /*0fe0*/  DFMA R38, R36, -R26, R32 ;  /* 0x8000001a2426722b */ /* 0x000fd00000000020 */
[----:B------:R-:W-:Y:S01]  /*0ff0*/  DFMA R38, R34, R38, R36 ;  /* 0x000000262226722b */ /* 0x000fe20000000024 */
[----:B------:R-:W-:Y:S01]  /*1000*/  IMAD.MOV.U32 R36, RZ, RZ, R40 ;  /* 0x000000ffff247224 */ /* 0x000fe200078e0028 */
[----:B------:R-:W-:-:S05]  /*1010*/  @!P3 LOP3.LUT R36, R33, 0x7ff00000, RZ, 0xc0, !PT ;  /* 0x7ff000002124b812 */ /* 0x000fca00078ec0ff */
[----:B------:R-:W-:-:S05]  /*1020*/  VIADD R34, R36, 0xffffffff ;  /* 0xffffffff24227836 */ /* 0x000fca0000000000 */
[----:B------:R-:W-:Y:S01]  /*1030*/  ISETP.GT.U32.AND P0, PT, R34, 0x7feffffe, PT ;  /* 0x7feffffe2200780c */ /* 0x000fe20003f04070 */
[----:B------:R-:W-:-:S05]  /*1040*/  VIADD R34, R43, 0xffffffff ;  /* 0xffffffff2b227836 */ /* 0x000fca0000000000 */
[----:B------:R-:W-:-:S13]  /*1050*/  ISETP.GT.U32.OR P0, PT, R34, 0x7feffffe, P0 ;  /* 0x7feffffe2200780c */ /* 0x000fda0000704470 */
[----:B------:R-:W-:Y:S05]  /*1060*/  @P0 BRA `(.L_x_20) ;  /* 0x00000000006c0947 */ /* 0x000fea0003800000 */
[----:B------:R-:W-:-:S04]  /*1070*/  LOP3.LUT R31, R29, 0x7ff00000, RZ, 0xc0, !PT ;  /* 0x7ff000001d1f7812 */ /* 0x000fc800078ec0ff */
[CC--:B------:R-:W-:Y:S02]  /*1080*/  VIADDMNMX R30, R40.reuse, -R31.reuse, 0xb9600000, !PT ;  /* 0xb9600000281e7446 */ /* 0x0c0fe4000780091f */
[----:B------:R-:W-:Y:S02]  /*1090*/  ISETP.GE.U32.AND P0, PT, R40, R31, PT ;  /* 0x0000001f2800720c */ /* 0x000fe40003f06070 */
[----:B------:R-:W-:Y:S02]  /*10a0*/  VIMNMX R30, PT, PT, R30, 0x46a00000, PT ;  /* 0x46a000001e1e7848 */ /* 0x000fe40003fe0100 */
[----:B------:R-:W-:-:S05]  /*10b0*/  SEL R41, R41, 0x63400000, !P0 ;  /* 0x6340000029297807 */ /* 0x000fca0004000000 */
[----:B------:R-:W-:Y:S02]  /*10c0*/  IMAD.IADD R36, R30, 0x1, -R41 ;  /* 0x000000011e247824 */ /* 0x000fe400078e0a29 */
[----:B------:R-:W-:Y:S02]  /*10d0*/  IMAD.MOV.U32 R30, RZ, RZ, RZ ;  /* 0x000000ffff1e7224 */ /* 0x000fe400078e00ff */
[----:B------:R-:W-:-:S06]  /*10e0*/  VIADD R31, R36, 0x7fe00000 ;  /* 0x7fe00000241f7836 */ /* 0x000fcc0000000000 */
[----:B------:R-:W-:-:S10]  /*10f0*/  DMUL R34, R38, R30 ;  /* 0x0000001e26227228 */ /* 0x000fd40000000000 */
[----:B------:R-:W-:-:S13]  /*1100*/  FSETP.GTU.AND P0, PT, |R35|, 1.469367938527859385e-39, PT ;  /* 0x001000002300780b */ /* 0x000fda0003f0c200 */
[----:B------:R-:W-:Y:S05]  /*1110*/  @P0 BRA `(.L_x_21) ;  /* 0x0000000000940947 */ /* 0x000fea0003800000 */
[----:B------:R-:W-:Y:S01]  /*1120*/  DFMA R26, R38, -R26, R32 ;  /* 0x8000001a261a722b */ /* 0x000fe20000000020 */
[----:B------:R-:W-:-:S09]  /*1130*/  IMAD.MOV.U32 R30, RZ, RZ, RZ ;  /* 0x000000ffff1e7224 */ /* 0x000fd200078e00ff */
[C---:B------:R-:W-:Y:S02]  /*1140*/  FSETP.NEU.AND P0, PT, R27.reuse, RZ, PT ;  /* 0x000000ff1b00720b */ /* 0x040fe40003f0d000 */
[----:B------:R-:W-:-:S04]  /*1150*/  LOP3.LUT R29, R27, 0x80000000, R29, 0x48, !PT ;  /* 0x800000001b1d7812 */ /* 0x000fc800078e481d */
[----:B------:R-:W-:-:S07]  /*1160*/  LOP3.LUT R31, R29, R31, RZ, 0xfc, !PT ;  /* 0x0000001f1d1f7212 */ /* 0x000fce00078efcff */
[----:B------:R-:W-:Y:S05]  /*1170*/  @!P0 BRA `(.L_x_21) ;  /* 0x00000000007c8947 */ /* 0x000fea0003800000 */
[----:B------:R-:W-:Y:S01]  /*1180*/  IMAD.MOV R27, RZ, RZ, -R36 ;  /* 0x000000ffff1b7224 */ /* 0x000fe200078e0a24 */
[----:B------:R-:W-:Y:S01]  /*1190*/  DMUL.RP R30, R38, R30 ;  /* 0x0000001e261e7228 */ /* 0x000fe20000008000 */
[----:B------:R-:W-:-:S06]  /*11a0*/  IMAD.MOV.U32 R26, RZ, RZ, RZ ;  /* 0x000000ffff1a7224 */ /* 0x000fcc00078e00ff */
[----:B------:R-:W-:-:S03]  /*11b0*/  DFMA R26, R34, -R26, R38 ;  /* 0x8000001a221a722b */ /* 0x000fc60000000026 */
[----:B------:R-:W-:-:S03]  /*11c0*/  LOP3.LUT R29, R31, R29, RZ, 0x3c, !PT ;  /* 0x0000001d1f1d7212 */ /* 0x000fc600078e3cff */
[----:B------:R-:W-:-:S04]  /*11d0*/  IADD3 R26, PT, PT, -R36, -0x43300000, RZ ;  /* 0xbcd00000241a7810 */ /* 0x000fc80007ffe1ff */
[----:B------:R-:W-:-:S04]  /*11e0*/  FSETP.NEU.AND P0, PT, |R27|, R26, PT ;  /* 0x0000001a1b00720b */ /* 0x000fc80003f0d200 */
[----:B------:R-:W-:Y:S02]  /*11f0*/  FSEL R34, R30, R34, !P0 ;  /* 0x000000221e227208 */ /* 0x000fe40004000000 */
[----:B------:R-:W-:Y:S01]  /*1200*/  FSEL R35, R29, R35, !P0 ;  /* 0x000000231d237208 */ /* 0x000fe20004000000 */
[----:B------:R-:W-:Y:S06]  /*1210*/  BRA `(.L_x_21) ;  /* 0x0000000000547947 */ /* 0x000fec0003800000 */
.L_x_20:
[----:B------:R-:W-:-:S14]  /*1220*/  DSETP.NAN.AND P0, PT, R30, R30, PT ;  /* 0x0000001e1e00722a */ /* 0x000fdc0003f08000 */
[----:B------:R-:W-:Y:S05]  /*1230*/  @P0 BRA `(.L_x_22) ;  /* 0x0000000000440947 */ /* 0x000fea0003800000 */
[----:B------:R-:W-:-:S14]  /*1240*/  DSETP.NAN.AND P0, PT, R28, R28, PT ;  /* 0x0000001c1c00722a */ /* 0x000fdc0003f08000 */
[----:B------:R-:W-:Y:S05]  /*1250*/  @P0 BRA `(.L_x_23) ;  /* 0x0000000000300947 */ /* 0x000fea0003800000 */
[----:B------:R-:W-:Y:S01]  /*1260*/  ISETP.NE.AND P0, PT, R36, R43, PT ;  /* 0x0000002b2400720c */ /* 0x000fe20003f05270 */
[----:B------:R-:W-:Y:S02]  /*1270*/  IMAD.MOV.U32 R34, RZ, RZ, 0x0 ;  /* 0x00000000ff227424 */ /* 0x000fe400078e00ff */
[----:B------:R-:W-:-:S10]  /*1280*/  IMAD.MOV.U32 R35, RZ, RZ, -0x80000 ;  /* 0xfff80000ff237424 */ /* 0x000fd400078e00ff */
[----:B------:R-:W-:Y:S05]  /*1290*/  @!P0 BRA `(.L_x_21) ;  /* 0x0000000000348947 */ /* 0x000fea0003800000 */
[----:B------:R-:W-:Y:S02]  /*12a0*/  ISETP.NE.AND P0, PT, R36, 0x7ff00000, PT ;  /* 0x7ff000002400780c */ /* 0x000fe40003f05270 */
[----:B------:R-:W-:Y:S02]  /*12b0*/  LOP3.LUT R35, R31, 0x80000000, R29, 0x48, !PT ;  /* 0x800000001f237812 */ /* 0x000fe400078e481d */
[----:B------:R-:W-:-:S13]  /*12c0*/  ISETP.EQ.OR P0, PT, R43, RZ, !P0 ;  /* 0x000000ff2b00720c */ /* 0x000fda0004702670 */
[----:B------:R-:W-:Y:S01]  /*12d0*/  @P0 LOP3.LUT R26, R35, 0x7ff00000, RZ, 0xfc, !PT ;  /* 0x7ff00000231a0812 */ /* 0x000fe200078efcff */
[----:B------:R-:W-:Y:S01]  /*12e0*/  @!P0 IMAD.MOV.U32 R34, RZ, RZ, RZ ;  /* 0x000000ffff228224 */ /* 0x000fe200078e00ff */
[----:B------:R-:W-:-:S03]  /*12f0*/  @P0 MOV R34, RZ ;  /* 0x000000ff00220202 */ /* 0x000fc60000000f00 */
[----:B------:R-:W-:Y:S01]  /*1300*/  @P0 IMAD.MOV.U32 R35, RZ, RZ, R26 ;  /* 0x000000ffff230224 */ /* 0x000fe200078e001a */
[----:B------:R-:W-:Y:S06]  /*1310*/  BRA `(.L_x_21) ;  /* 0x0000000000147947 */ /* 0x000fec0003800000 */
.L_x_23:
[----:B------:R-:W-:Y:S01]  /*1320*/  LOP3.LUT R35, R29, 0x80000, RZ, 0xfc, !PT ;  /* 0x000800001d237812 */ /* 0x000fe200078efcff */
[----:B------:R-:W-:Y:S01]  /*1330*/  IMAD.MOV.U32 R34, RZ, RZ, R28 ;  /* 0x000000ffff227224 */ /* 0x000fe200078e001c */
[----:B------:R-:W-:Y:S06]  /*1340*/  BRA `(.L_x_21) ;  /* 0x0000000000087947 */ /* 0x000fec0003800000 */
.L_x_22:
[----:B------:R-:W-:Y:S01]  /*1350*/  LOP3.LUT R35, R31, 0x80000, RZ, 0xfc, !PT ;  /* 0x000800001f237812 */ /* 0x000fe200078efcff */
[----:B------:R-:W-:-:S07]  /*1360*/  IMAD.MOV.U32 R34, RZ, RZ, R30 ;  /* 0x000000ffff227224 */ /* 0x000fce00078e001e */
.L_x_21:
[----:B------:R-:W-:Y:S05]  /*1370*/  BSYNC.RECONVERGENT B3 ;  /* 0x0000000000037941 */ /* 0x000fea0003800200 */
.L_x_19:
[----:B------:R-:W-:Y:S02]  /*1380*/  IMAD.MOV.U32 R26, RZ, RZ, R0 ;  /* 0x000000ffff1a7224 */ /* 0x000fe400078e0000 */
[----:B------:R-:W-:-:S04]  /*1390*/  IMAD.MOV.U32 R27, RZ, RZ, 0x0 ;  /* 0x00000000ff1b7424 */ /* 0x000fc800078e00ff */
[----:B------:R-:W-:Y:S05]  /*13a0*/  RET.REL.NODEC R26 `(_Z19calculateTotalForceP8particleS0_i) ;  /* 0xffffffec1a147950 */ /* 0x000fea0003c3ffff */
        .weak           $__internal_2_$__cuda_sm20_dsqrt_rn_f64_mediumpath_v1
        .type           $__internal_2_$__cuda_sm20_dsqrt_rn_f64_mediumpath_v1,@function
        .size           $__internal_2_$__cuda_sm20_dsqrt_rn_f64_mediumpath_v1,(.L_x_31 - $__internal_2_$__cuda_sm20_dsqrt_rn_f64_mediumpath_v1)
$__internal_2_$__cuda_sm20_dsqrt_rn_f64_mediumpath_v1:
[----:B------:R-:W-:Y:S01]  /*13b0*/  ISETP.GE.U32.AND P0, PT, R28, -0x3400000, PT ;  /* 0xfcc000001c00780c */ /* 0x000fe20003f06070 */
[----:B------:R-:W-:Y:S01]  /*13c0*/  BSSY.RECONVERGENT B3, `(.L_x_24) ;  /* 0x0000024000037945 */ /* 0x000fe20003800200 */
[----:B------:R-:W-:-:S11]  /*13d0*/  IMAD.MOV.U32 R31, RZ, RZ, R37 ;  /* 0x000000ffff1f7224 */ /* 0x000fd600078e0025 */
[----:B------:R-:W-:Y:S05]  /*13e0*/  @!P0 BRA `(.L_x_25) ;  /* 0x0000000000208947 */ /* 0x000fea0003800000 */
[----:B------:R-:W-:-:S10]  /*13f0*/  DFMA.RM R30, R34, R30, R32 ;  /* 0x0000001e221e722b */ /* 0x000fd40000004020 */
[----:B------:R-:W-:-:S05]  /*1400*/  IADD3 R28, P0, PT, R30, 0x1, RZ ;  /* 0x000000011e1c7810 */ /* 0x000fca0007f1e0ff */
[----:B------:R-:W-:-:S06]  /*1410*/  IMAD.X R29, RZ, RZ, R31, P0 ;  /* 0x000000ffff1d7224 */ /* 0x000fcc00000e061f */
[----:B------:R-:W-:-:S08]  /*1420*/  DFMA.RP R26, -R30, R28, R26 ;  /* 0x0000001c1e1a722b */ /* 0x000fd0000000811a */
[----:B------:R-:W-:-:S06]  /*1430*/  DSETP.GT.AND P0, PT, R26, RZ, PT ;  /* 0x000000ff1a00722a */ /* 0x000fcc0003f04000 */
[----:B------:R-:W-:Y:S02]  /*1440*/  FSEL R28, R28, R30, P0 ;  /* 0x0000001e1c1c7208 */ /* 0x000fe40000000000 */
[----:B------:R-:W-:Y:S01]  /*1450*/  FSEL R29, R29, R31, P0 ;  /* 0x0000001f1d1d7208 */ /* 0x000fe20000000000 */
[----:B------:R-:W-:Y:S06]  /*1460*/  BRA `(.L_x_26) ;  /* 0x0000000000647947 */ /* 0x000fec0003800000 */
.L_x_25:
[----:B------:R-:W-:-:S14]  /*1470*/  DSETP.NE.AND P0, PT, R26, RZ, PT ;  /* 0x000000ff1a00722a */ /* 0x000fdc0003f05000 */
[----:B------:R-:W-:Y:S05]  /*1480*/  @!P0 BRA `(.L_x_27) ;  /* 0x0000000000588947 */ /* 0x000fea0003800000 */
[----:B------:R-:W-:-:S13]  /*1490*/  ISETP.GE.AND P0, PT, R27, RZ, PT ;  /* 0x000000ff1b00720c */ /* 0x000fda0003f06270 */
[----:B------:R-:W-:Y:S02]  /*14a0*/  @!P0 IMAD.MOV.U32 R28, RZ, RZ, 0x0 ;  /* 0x00000000ff1c8424 */ /* 0x000fe400078e00ff */
[----:B------:R-:W-:Y:S01]  /*14b0*/  @!P0 IMAD.MOV.U32 R29, RZ, RZ, -0x80000 ;  /* 0xfff80000ff1d8424 */ /* 0x000fe200078e00ff */
[----:B------:R-:W-:Y:S06]  /*14c0*/  @!P0 BRA `(.L_x_26) ;  /* 0x00000000004c8947 */ /* 0x000fec0003800000 */
[----:B------:R-:W-:-:S13]  /*14d0*/  ISETP.GT.AND P0, PT, R27, 0x7fefffff, PT ;  /* 0x7fefffff1b00780c */ /* 0x000fda0003f04270 */
[----:B------:R-:W-:Y:S05]  /*14e0*/  @P0 BRA `(.L_x_27) ;  /* 0x0000000000400947 */ /* 0x000fea0003800000 */
[----:B------:R-:W-:Y:S01]  /*14f0*/  DMUL R26, R26, 8.11296384146066816958e+31 ;  /* 0x469000001a1a7828 */ /* 0x000fe20000000000 */
[----:B------:R-:W-:Y:S02]  /*1500*/  IMAD.MOV.U32 R28, RZ, RZ, RZ ;  /* 0x000000ffff1c7224 */ /* 0x000fe400078e00ff */
[----:B------:R-:W-:Y:S02]  /*1510*/  IMAD.MOV.U32 R32, RZ, RZ, 0x0 ;  /* 0x00000000ff207424 */ /* 0x000fe400078e00ff */
[----:B------:R-:W-:Y:S01]  /*1520*/  IMAD.MOV.U32 R33, RZ, RZ, 0x3fd80000 ;  /* 0x3fd80000ff217424 */ /* 0x000fe200078e00ff */
[----:B------:R-:W0:Y:S02]  /*1530*/  MUFU.RSQ64H R29, R27 ;  /* 0x0000001b001d7308 */ /* 0x000e240000001c00 */
[----:B0-----:R-:W-:-:S08]  /*1540*/  DMUL R30, R28, R28 ;  /* 0x0000001c1c1e7228 */ /* 0x001fd00000000000 */
[----:B------:R-:W-:-:S08]  /*1550*/  DFMA R30, R26, -R30, 1 ;  /* 0x3ff000001a1e742b */ /* 0x000fd0000000081e */
[----:B------:R-:W-:Y:S02]  /*1560*/  DFMA R32, R30, R32, 0.5 ;  /* 0x3fe000001e20742b */ /* 0x000fe40000000020 */
[----:B------:R-:W-:-:S08]  /*1570*/  DMUL R30, R28, R30 ;  /* 0x0000001e1c1e7228 */ /* 0x000fd00000000000 */
[----:B------:R-:W-:-:S08]  /*1580*/  DFMA R30, R32, R30, R28 ;  /* 0x0000001e201e722b */ /* 0x000fd0000000001c */
[----:B------:R-:W-:Y:S02]  /*1590*/  DMUL R28, R26, R30 ;  /* 0x0000001e1a1c7228 */ /* 0x000fe40000000000 */
[----:B------:R-:W-:-:S06]  /*15a0*/  VIADD R31, R31, 0xfff00000 ;  /* 0xfff000001f1f7836 */ /* 0x000fcc0000000000 */
[----:B------:R-:W-:-:S08]  /*15b0*/  DFMA R32, R28, -R28, R26 ;  /* 0x8000001c1c20722b */ /* 0x000fd0000000001a */
[----:B------:R-:W-:-:S10]  /*15c0*/  DFMA R28, R30, R32, R28 ;  /* 0x000000201e1c722b */ /* 0x000fd4000000001c */
[----:B------:R-:W-:Y:S01]  /*15d0*/  VIADD R29, R29, 0xfcb00000 ;  /* 0xfcb000001d1d7836 */ /* 0x000fe20000000000 */
[----:B------:R-:W-:Y:S06]  /*15e0*/  BRA `(.L_x_26) ;  /* 0x0000000000047947 */ /* 0x000fec0003800000 */
.L_x_27:
[----:B------:R-:W-:-:S11]  /*15f0*/  DADD R28, R26, R26 ;  /* 0x000000001a1c7229 */ /* 0x000fd6000000001a */
.L_x_26:
[----:B------:R-:W-:Y:S05]  /*1600*/  BSYNC.RECONVERGENT B3 ;  /* 0x0000000000037941 */ /* 0x000fea0003800200 */
.L_x_24:
[----:B------:R-:W-:-:S04]  /*1610*/  IMAD.MOV.U32 R39, RZ, RZ, 0x0 ;  /* 0x00000000ff277424 */ /* 0x000fc800078e00ff */
[----:B------:R-:W-:Y:S05]  /*1620*/  RET.REL.NODEC R38 `(_Z19calculateTotalForceP8particleS0_i) ;  /* 0xffffffe826747950 */ /* 0x000fea0003c3ffff */
.L_x_28:
[----:B------:R-:W-:-:S00]  /*1630*/  BRA `(.L_x_28) ;  /* 0xfffffffc00fc7947 */ /* 0x000fc0000383ffff */
[----:B------:R-:W-:-:S00]  /*1640*/  NOP ;  /* 0x0000000000007918 */ /* 0x000fc00000000000 */
        /* <DEDUP_REMOVED lines=11> */
.L_x_31:


//--------------------- .nv.shared._Z19calculateTotalForceP8particleS0_i --------------------------
	.section	.nv.shared._Z19calculateTotalForceP8particleS0_i,"aw",@nobits
	.sectionflags	@""
	.align	16
	.zero		1024


//--------------------- .nv.shared.reserved.0     --------------------------
	.section	.nv.shared.reserved.0,"aw",@nobits
	.weak		__nv_reservedSMEM_offset_0_alias
	.size		__nv_reservedSMEM_offset_0_alias, 0, 64
	.other		__nv_reservedSMEM_offset_0_alias,@"STO_CUDA_RESERVED_SHARED STV_DEFAULT"
__nv_reservedSMEM_offset_0_alias:
	.zero		0
	.zero		64


//--------------------- .nv.constant0._Z19calculateTotalForceP8particleS0_i --------------------------
	.section	.nv.constant0._Z19calculateTotalForceP8particleS0_i,"a",@progbits
	.sectionflags	@""
	.align	4
.nv.constant0._Z19calculateTotalForceP8particleS0_i:
	.zero		916


//--------------------- SYMBOLS --------------------------

	.type		.nv.reservedSmem.offset0,@object
	.size		.nv.reservedSmem.offset0,0x4
	.type		.nv.reservedSmem.cap,@object
	.size		.nv.reservedSmem.cap,0x4
